//
// Generated by NVIDIA NVVM Compiler
//
// Compiler Build ID: CL-36424714
// Cuda compilation tools, release 13.0, V13.0.88
// Based on NVVM 20.0.0
//

.version 9.0
.target sm_100
.address_size 64

	// .globl	_Z9setValuesPfS_

.visible .entry _Z9setValuesPfS_(
	.param .u64 .ptr .align 1 _Z9setValuesPfS__param_0,
	.param .u64 .ptr .align 1 _Z9setValuesPfS__param_1
)
{
	.reg .b32 	%r<5>;
	.reg .b32 	%f<4>;
	.reg .b64 	%rd<8>;

	ld.param.u64 	%rd1, [_Z9setValuesPfS__param_0];
	ld.param.u64 	%rd2, [_Z9setValuesPfS__param_1];
	cvta.to.global.u64 	%rd3, %rd2;
	cvta.to.global.u64 	%rd4, %rd1;
	mov.u32 	%r1, %ntid.x;
	mov.u32 	%r2, %ctaid.x;
	mov.u32 	%r3, %tid.x;
	mad.lo.s32 	%r4, %r1, %r2, %r3;
	cvt.rn.f32.u32 	%f1, %r4;
	mul.f32 	%f2, %f1, 0f3DCCCCCD;
	mul.wide.u32 	%rd5, %r4, 4;
	add.s64 	%rd6, %rd4, %rd5;
	st.global.f32 	[%rd6], %f2;
	fma.rn.f32 	%f3, %f2, 0f40066666, 0f3F800000;
	add.s64 	%rd7, %rd3, %rd5;
	st.global.f32 	[%rd7], %f3;
	ret;

}
	// .globl	_Z12multiplyAbyBPfS_
.visible .entry _Z12multiplyAbyBPfS_(
	.param .u64 .ptr .align 1 _Z12multiplyAbyBPfS__param_0,
	.param .u64 .ptr .align 1 _Z12multiplyAbyBPfS__param_1
)
{
	.reg .b32 	%r<5>;
	.reg .b32 	%f<4>;
	.reg .b64 	%rd<8>;

	ld.param.u64 	%rd1, [_Z12multiplyAbyBPfS__param_0];
	ld.param.u64 	%rd2, [_Z12multiplyAbyBPfS__param_1];
	cvta.to.global.u64 	%rd3, %rd1;
	cvta.to.global.u64 	%rd4, %rd2;
	mov.u32 	%r1, %ntid.x;
	mov.u32 	%r2, %ctaid.x;
	mov.u32 	%r3, %tid.x;
	mad.lo.s32 	%r4, %r1, %r2, %r3;
	mul.wide.u32 	%rd5, %r4, 4;
	add.s64 	%rd6, %rd4, %rd5;
	ld.global.f32 	%f1, [%rd6];
	add.s64 	%rd7, %rd3, %rd5;
	ld.global.f32 	%f2, [%rd7];
	mul.f32 	%f3, %f1, %f2;
	st.global.f32 	[%rd7], %f3;
	ret;

}
	// .globl	_Z10divideAbyBPfS_
.visible .entry _Z10divideAbyBPfS_(
	.param .u64 .ptr .align 1 _Z10divideAbyBPfS__param_0,
	.param .u64 .ptr .align 1 _Z10divideAbyBPfS__param_1
)
{
	.reg .b32 	%r<5>;
	.reg .b32 	%f<4>;
	.reg .b64 	%rd<8>;

	ld.param.u64 	%rd1, [_Z10divideAbyBPfS__param_0];
	ld.param.u64 	%rd2, [_Z10divideAbyBPfS__param_1];
	cvta.to.global.u64 	%rd3, %rd2;
	cvta.to.global.u64 	%rd4, %rd1;
	mov.u32 	%r1, %ntid.x;
	mov.u32 	%r2, %ctaid.x;
	mov.u32 	%r3, %tid.x;
	mad.lo.s32 	%r4, %r1, %r2, %r3;
	mul.wide.u32 	%rd5, %r4, 4;
	add.s64 	%rd6, %rd4, %rd5;
	ld.global.f32 	%f1, [%rd6];
	add.s64 	%rd7, %rd3, %rd5;
	ld.global.f32 	%f2, [%rd7];
	div.rn.f32 	%f3, %f1, %f2;
	st.global.f32 	[%rd6], %f3;
	ret;

}


// ===== COMPILED SASS (sm_100) =====

	.target	sm_100

	.elftype	@"ET_EXEC"


//--------------------- .note.nv.tkinfo           --------------------------
	.section	.note.nv.tkinfo,"",@"SHT_NOTE"
	.sectionflags	@"SHF_NOTE_NV_TKINFO"
	.tkinfo
        /*0018*/ 	.word	0x00000002
        /*0030*/ 	.string	""
        /*0030*/ 	.string	"ptxas"
        /*0030*/ 	.string	"Cuda compilation tools, release 13.0, V13.0.88"
        /*0030*/ 	.string	"Build cuda_13.0.r13.0/compiler.36424714_0"
        /*0030*/ 	.string	"-arch sm_100 -m 64 "



//--------------------- .note.nv.cuinfo           --------------------------
	.section	.note.nv.cuinfo,"",@"SHT_NOTE"
	.sectionflags	@"SHF_NOTE_NV_CUINFO"
        /*0018*/ 	.short	0x0002
        /*001a*/ 	.short	0x0064
        /*001c*/ 	.short	0x0082
	.zero		2


//--------------------- .nv.info                  --------------------------
	.section	.nv.info,"",@"SHT_CUDA_INFO"
	.align	4


	//----- nvinfo : EIATTR_REGCOUNT
	.align		4
        /*0000*/ 	.byte	0x04, 0x2f
        /*0002*/ 	.short	(.L_1 - .L_0)
	.align		4
.L_0:
        /*0004*/ 	.word	index@(_Z9setValuesPfS_)
        /*0008*/ 	.word	0x0000000c


	//----- nvinfo : EIATTR_FRAME_SIZE
	.align		4
.L_1:
        /*000c*/ 	.byte	0x04, 0x11
        /*000e*/ 	.short	(.L_3 - .L_2)
	.align		4
.L_2:
        /*0010*/ 	.word	index@(_Z9setValuesPfS_)
        /*0014*/ 	.word	0x00000000


	//----- nvinfo : EIATTR_REGCOUNT
	.align		4
.L_3:
        /*0018*/ 	.byte	0x04, 0x2f
        /*001a*/ 	.short	(.L_5 - .L_4)
	.align		4
.L_4:
        /*001c*/ 	.word	index@(_Z12multiplyAbyBPfS_)
        /*0020*/ 	.word	0x0000000a


	//----- nvinfo : EIATTR_FRAME_SIZE
	.align		4
.L_5:
        /*0024*/ 	.byte	0x04, 0x11
        /*0026*/ 	.short	(.L_7 - .L_6)
	.align		4
.L_6:
        /*0028*/ 	.word	index@(_Z12multiplyAbyBPfS_)
        /*002c*/ 	.word	0x00000000


	//----- nvinfo : EIATTR_REGCOUNT
	.align		4
.L_7:
        /*0030*/ 	.byte	0x04, 0x2f
        /*0032*/ 	.short	(.L_9 - .L_8)
	.align		4
.L_8:
        /*0034*/ 	.word	index@(_Z10divideAbyBPfS_)
        /*0038*/ 	.word	0x00000010


	//----- nvinfo : EIATTR_FRAME_SIZE
	.align		4
.L_9:
        /*003c*/ 	.byte	0x04, 0x11
        /*003e*/ 	.short	(.L_11 - .L_10)
	.align		4
.L_10:
        /*0040*/ 	.word	index@($__internal_0_$__cuda_sm3x_div_rn_noftz_f32_slowpath)
        /*0044*/ 	.word	0x00000000


	//----- nvinfo : EIATTR_FRAME_SIZE
	.align		4
.L_11:
        /*0048*/ 	.byte	0x04, 0x11
        /*004a*/ 	.short	(.L_13 - .L_12)
	.align		4
.L_12:
        /*004c*/ 	.word	index@(_Z10divideAbyBPfS_)
        /*0050*/ 	.word	0x00000000


	//----- nvinfo : EIATTR_MIN_STACK_SIZE
	.align		4
.L_13:
        /*0054*/ 	.byte	0x04, 0x12
        /*0056*/ 	.short	(.L_15 - .L_14)
	.align		4
.L_14:
        /*0058*/ 	.word	index@(_Z10divideAbyBPfS_)
        /*005c*/ 	.word	0x00000000


	//----- nvinfo : EIATTR_MIN_STACK_SIZE
	.align		4
.L_15:
        /*0060*/ 	.byte	0x04, 0x12
        /*0062*/ 	.short	(.L_17 - .L_16)
	.align		4
.L_16:
        /*0064*/ 	.word	index@(_Z12multiplyAbyBPfS_)
        /*0068*/ 	.word	0x00000000


	//----- nvinfo : EIATTR_MIN_STACK_SIZE
	.align		4
.L_17:
        /*006c*/ 	.byte	0x04, 0x12
        /*006e*/ 	.short	(.L_19 - .L_18)
	.align		4
.L_18:
        /*0070*/ 	.word	index@(_Z9setValuesPfS_)
        /*0074*/ 	.word	0x00000000
.L_19:


//--------------------- .nv.compat                --------------------------
	.section	.nv.compat,"",@"SHT_CUDA_COMPAT_INFO"
	.align	4
        /*0000*/ 	.byte	0x02, 0x09, 0x00, 0x00, 0x02, 0x02, 0x01, 0x00, 0x02, 0x05, 0x05, 0x00, 0x03, 0x07, 0x01, 0x01
        /*0010*/ 	.byte	0x02, 0x03, 0x00, 0x00, 0x02, 0x06, 0x01, 0x00, 0x04, 0x0b, 0x08, 0x00, 0x01, 0x00, 0x00, 0x00
        /*0020*/ 	.byte	0x00, 0x00, 0x00, 0x00


//--------------------- .nv.info._Z10divideAbyBPfS_ --------------------------
	.section	.nv.info._Z10divideAbyBPfS_,"",@"SHT_CUDA_INFO"
	.sectionflags	@""
	.align	4


	//----- nvinfo : EIATTR_CUDA_API_VERSION
	.align		4
        /*0000*/ 	.byte	0x04, 0x37
        /*0002*/ 	.short	(.L_21 - .L_20)
.L_20:
        /*0004*/ 	.word	0x00000082


	//----- nvinfo : EIATTR_KPARAM_INFO
	.align		4
.L_21:
        /*0008*/ 	.byte	0x04, 0x17
        /*000a*/ 	.short	(.L_23 - .L_22)
.L_22:
        /*000c*/ 	.word	0x00000000
        /*0010*/ 	.short	0x0001
        /*0012*/ 	.short	0x0008
        /*0014*/ 	.byte	0x00, 0xf5, 0x21, 0x00


	//----- nvinfo : EIATTR_KPARAM_INFO
	.align		4
.L_23:
        /*0018*/ 	.byte	0x04, 0x17
        /*001a*/ 	.short	(.L_25 - .L_24)
.L_24:
        /*001c*/ 	.word	0x00000000
        /*0020*/ 	.short	0x0000
        /*0022*/ 	.short	0x0000
        /*0024*/ 	.byte	0x00, 0xf5, 0x21, 0x00


	//----- nvinfo : EIATTR_SPARSE_MMA_MASK
	.align		4
.L_25:
        /*0028*/ 	.byte	0x03, 0x50
        /*002a*/ 	.short	0x0000


	//----- nvinfo : EIATTR_MAXREG_COUNT
	.align		4
        /*002c*/ 	.byte	0x03, 0x1b
        /*002e*/ 	.short	0x00ff


	//----- nvinfo : EIATTR_MERCURY_ISA_VERSION
	.align		4
        /*0030*/ 	.byte	0x03, 0x5f
        /*0032*/ 	.short	0x0101


	//----- nvinfo : EIATTR_VRC_CTA_INIT_COUNT
	.align		4
        /*0034*/ 	.byte	0x02, 0x4a
	.zero		1
	.zero		1


	//----- nvinfo : EIATTR_EXIT_INSTR_OFFSETS
	.align		4
        /*0038*/ 	.byte	0x04, 0x1c
        /*003a*/ 	.short	(.L_27 - .L_26)


	//   ....[0]....
.L_26:
        /*003c*/ 	.word	0x000001a0


	//----- nvinfo : EIATTR_CRS_STACK_SIZE
	.align		4
.L_27:
        /*0040*/ 	.byte	0x04, 0x1e
        /*0042*/ 	.short	(.L_29 - .L_28)
.L_28:
        /*0044*/ 	.word	0x00000000


	//----- nvinfo : EIATTR_CBANK_PARAM_SIZE
	.align		4
.L_29:
        /*0048*/ 	.byte	0x03, 0x19
        /*004a*/ 	.short	0x0010


	//----- nvinfo : EIATTR_PARAM_CBANK
	.align		4
        /*004c*/ 	.byte	0x04, 0x0a
        /*004e*/ 	.short	(.L_31 - .L_30)
	.align		4
.L_30:
        /*0050*/ 	.word	index@(.nv.constant0._Z10divideAbyBPfS_)
        /*0054*/ 	.short	0x0380
        /*0056*/ 	.short	0x0010


	//----- nvinfo : EIATTR_SW_WAR
	.align		4
.L_31:
        /*0058*/ 	.byte	0x04, 0x36
        /*005a*/ 	.short	(.L_33 - .L_32)
.L_32:
        /*005c*/ 	.word	0x00000008
.L_33:


//--------------------- .nv.info._Z12multiplyAbyBPfS_ --------------------------
	.section	.nv.info._Z12multiplyAbyBPfS_,"",@"SHT_CUDA_INFO"
	.sectionflags	@""
	.align	4


	//----- nvinfo : EIATTR_CUDA_API_VERSION
	.align		4
        /*0000*/ 	.byte	0x04, 0x37
        /*0002*/ 	.short	(.L_35 - .L_34)
.L_34:
        /*0004*/ 	.word	0x00000082


	//----- nvinfo : EIATTR_KPARAM_INFO
	.align		4
.L_35:
        /*0008*/ 	.byte	0x04, 0x17
        /*000a*/ 	.short	(.L_37 - .L_36)
.L_36:
        /*000c*/ 	.word	0x00000000
        /*0010*/ 	.short	0x0001
        /*0012*/ 	.short	0x0008
        /*0014*/ 	.byte	0x00, 0xf5, 0x21, 0x00


	//----- nvinfo : EIATTR_KPARAM_INFO
	.align		4
.L_37:
        /*0018*/ 	.byte	0x04, 0x17
        /*001a*/ 	.short	(.L_39 - .L_38)
.L_38:
        /*001c*/ 	.word	0x00000000
        /*0020*/ 	.short	0x0000
        /*0022*/ 	.short	0x0000
        /*0024*/ 	.byte	0x00, 0xf5, 0x21, 0x00


	//----- nvinfo : EIATTR_SPARSE_MMA_MASK
	.align		4
.L_39:
        /*0028*/ 	.byte	0x03, 0x50
        /*002a*/ 	.short	0x0000


	//----- nvinfo : EIATTR_MAXREG_COUNT
	.align		4
        /*002c*/ 	.byte	0x03, 0x1b
        /*002e*/ 	.short	0x00ff


	//----- nvinfo : EIATTR_MERCURY_ISA_VERSION
	.align		4
        /*0030*/ 	.byte	0x03, 0x5f
        /*0032*/ 	.short	0x0101


	//----- nvinfo : EIATTR_VRC_CTA_INIT_COUNT
	.align		4
        /*0034*/ 	.byte	0x02, 0x4a
	.zero		1
	.zero		1


	//----- nvinfo : EIATTR_EXIT_INSTR_OFFSETS
	.align		4
        /*0038*/ 	.byte	0x04, 0x1c
        /*003a*/ 	.short	(.L_41 - .L_40)


	//   ....[0]....
.L_40:
        /*003c*/ 	.word	0x000000e0


	//----- nvinfo : EIATTR_CBANK_PARAM_SIZE
	.align		4
.L_41:
        /*0040*/ 	.byte	0x03, 0x19
        /*0042*/ 	.short	0x0010


	//----- nvinfo : EIATTR_PARAM_CBANK
	.align		4
        /*0044*/ 	.byte	0x04, 0x0a
        /*0046*/ 	.short	(.L_43 - .L_42)
	.align		4
.L_42:
        /*0048*/ 	.word	index@(.nv.constant0._Z12multiplyAbyBPfS_)
        /*004c*/ 	.short	0x0380
        /*004e*/ 	.short	0x0010


	//----- nvinfo : EIATTR_SW_WAR
	.align		4
.L_43:
        /*0050*/ 	.byte	0x04, 0x36
        /*0052*/ 	.short	(.L_45 - .L_44)
.L_44:
        /*0054*/ 	.word	0x00000008
.L_45:


//--------------------- .nv.info._Z9setValuesPfS_ --------------------------
	.section	.nv.info._Z9setValuesPfS_,"",@"SHT_CUDA_INFO"
	.sectionflags	@""
	.align	4


	//----- nvinfo : EIATTR_CUDA_API_VERSION
	.align		4
        /*0000*/ 	.byte	0x04, 0x37
        /*0002*/ 	.short	(.L_47 - .L_46)
.L_46:
        /*0004*/ 	.word	0x00000082


	//----- nvinfo : EIATTR_KPARAM_INFO
	.align		4
.L_47:
        /*0008*/ 	.byte	0x04, 0x17
        /*000a*/ 	.short	(.L_49 - .L_48)
.L_48:
        /*000c*/ 	.word	0x00000000
        /*0010*/ 	.short	0x0001
        /*0012*/ 	.short	0x0008
        /*0014*/ 	.byte	0x00, 0xf5, 0x21, 0x00


	//----- nvinfo : EIATTR_KPARAM_INFO
	.align		4
.L_49:
        /*0018*/ 	.byte	0x04, 0x17
        /*001a*/ 	.short	(.L_51 - .L_50)
.L_50:
        /*001c*/ 	.word	0x00000000
        /*0020*/ 	.short	0x0000
        /*0022*/ 	.short	0x0000
        /*0024*/ 	.byte	0x00, 0xf5, 0x21, 0x00


	//----- nvinfo : EIATTR_SPARSE_MMA_MASK
	.align		4
.L_51:
        /*0028*/ 	.byte	0x03, 0x50
        /*002a*/ 	.short	0x0000


	//----- nvinfo : EIATTR_MAXREG_COUNT
	.align		4
        /*002c*/ 	.byte	0x03, 0x1b
        /*002e*/ 	.short	0x00ff


	//----- nvinfo : EIATTR_MERCURY_ISA_VERSION
	.align		4
        /*0030*/ 	.byte	0x03, 0x5f
        /*0032*/ 	.short	0x0101


	//----- nvinfo : EIATTR_VRC_CTA_INIT_COUNT
	.align		4
        /*0034*/ 	.byte	0x02, 0x4a
	.zero		1
	.zero		1


	//----- nvinfo : EIATTR_EXIT_INSTR_OFFSETS
	.align		4
        /*0038*/ 	.byte	0x04, 0x1c
        /*003a*/ 	.short	(.L_53 - .L_52)


	//   ....[0]....
.L_52:
        /*003c*/ 	.word	0x00000100


	//----- nvinfo : EIATTR_CBANK_PARAM_SIZE
	.align		4
.L_53:
        /*0040*/ 	.byte	0x03, 0x19
        /*0042*/ 	.short	0x0010


	//----- nvinfo : EIATTR_PARAM_CBANK
	.align		4
        /*0044*/ 	.byte	0x04, 0x0a
        /*0046*/ 	.short	(.L_55 - .L_54)
	.align		4
.L_54:
        /*0048*/ 	.word	index@(.nv.constant0._Z9setValuesPfS_)
        /*004c*/ 	.short	0x0380
        /*004e*/ 	.short	0x0010


	//----- nvinfo : EIATTR_SW_WAR
	.align		4
.L_55:
        /*0050*/ 	.byte	0x04, 0x36
        /*0052*/ 	.short	(.L_57 - .L_56)
.L_56:
        /*0054*/ 	.word	0x00000008
.L_57:


//--------------------- .nv.callgraph             --------------------------
	.section	.nv.callgraph,"",@"SHT_CUDA_CALLGRAPH"
	.align	4
	.sectionentsize	8
	.align		4
        /*0000*/ 	.word	0x00000000
	.align		4
        /*0004*/ 	.word	0xffffffff
	.align		4
        /*0008*/ 	.word	0x00000000
	.align		4
        /*000c*/ 	.word	0xfffffffe
	.align		4
        /*0010*/ 	.word	0x00000000
	.align		4
        /*0014*/ 	.word	0xfffffffd
	.align		4
        /*0018*/ 	.word	0x00000000
	.align		4
        /*001c*/ 	.word	0xfffffffc


//--------------------- .text._Z10divideAbyBPfS_  --------------------------
	.section	.text._Z10divideAbyBPfS_,"ax",@progbits
	.align	128
        .global         _Z10divideAbyBPfS_
        .type           _Z10divideAbyBPfS_,@function
        .size           _Z10divideAbyBPfS_,(.L_x_16 - _Z10divideAbyBPfS_)
        .other          _Z10divideAbyBPfS_,@"STO_CUDA_ENTRY STV_DEFAULT"
_Z10divideAbyBPfS_:
.text._Z10divideAbyBPfS_:
[----:B------:R-:W-:Y:S01]  /*0000*/  LDC R1, c[0x0][0x37c] ;  /* 0x0000df00ff017b82 */ /* 0x000fe20000000800 */
[----:B------:R-:W0:Y:S07]  /*0010*/  S2R R7, SR_CTAID.X ;  /* 0x0000000000077919 */ /* 0x000e2e0000002500 */
[----:B------:R-:W1:Y:S01]  /*0020*/  LDC.64 R2, c[0x0][0x388] ;  /* 0x0000e200ff027b82 */ /* 0x000e620000000a00 */
[----:B------:R-:W0:Y:S01]  /*0030*/  LDCU UR6, c[0x0][0x360] ;  /* 0x00006c00ff0677ac */ /* 0x000e220008000800 */
[----:B------:R-:W0:Y:S01]  /*0040*/  S2R R0, SR_TID.X ;  /* 0x0000000000007919 */ /* 0x000e220000002100 */
[----:B------:R-:W2:Y:S05]  /*0050*/  LDCU.64 UR4, c[0x0][0x358] ;  /* 0x00006b00ff0477ac */ /* 0x000eaa0008000a00 */
[----:B------:R-:W3:Y:S01]  /*0060*/  LDC.64 R4, c[0x0][0x380] ;  /* 0x0000e000ff047b82 */ /* 0x000ee20000000a00 */
[----:B0-----:R-:W-:-:S04]  /*0070*/  IMAD R7, R7, UR6, R0 ;  /* 0x0000000607077c24 */ /* 0x001fc8000f8e0200 */
[----:B-1----:R-:W-:-:S06]  /*0080*/  IMAD.WIDE.U32 R2, R7, 0x4, R2 ;  /* 0x0000000407027825 */ /* 0x002fcc00078e0002 */
[----:B--2---:R-:W2:Y:S01]  /*0090*/  LDG.E R3, desc[UR4][R2.64] ;  /* 0x0000000402037981 */ /* 0x004ea2000c1e1900 */
[----:B---3--:R-:W-:-:S05]  /*00a0*/  IMAD.WIDE.U32 R4, R7, 0x4, R4 ;  /* 0x0000000407047825 */ /* 0x008fca00078e0004 */
[----:B------:R-:W3:Y:S01]  /*00b0*/  LDG.E R0, desc[UR4][R4.64] ;  /* 0x0000000404007981 */ /* 0x000ee2000c1e1900 */
[----:B------:R-:W-:Y:S01]  /*00c0*/  BSSY.RECONVERGENT B0, `(.L_x_0) ;  /* 0x000000c000007945 */ /* 0x000fe20003800200 */
[----:B--2---:R-:W0:Y:S08]  /*00d0*/  MUFU.RCP R6, R3 ;  /* 0x0000000300067308 */ /* 0x004e300000001000 */
[----:B---3--:R-:W1:Y:S01]  /*00e0*/  FCHK P0, R0, R3 ;  /* 0x0000000300007302 */ /* 0x008e620000000000 */
[----:B0-----:R-:W-:-:S04]  /*00f0*/  FFMA R7, -R3, R6, 1 ;  /* 0x3f80000003077423 */ /* 0x001fc80000000106 */
[----:B------:R-:W-:-:S04]  /*0100*/  FFMA R7, R6, R7, R6 ;  /* 0x0000000706077223 */ /* 0x000fc80000000006 */
[----:B------:R-:W-:-:S04]  /*0110*/  FFMA R6, R0, R7, RZ ;  /* 0x0000000700067223 */ /* 0x000fc800000000ff */
[----:B------:R-:W-:-:S04]  /*0120*/  FFMA R8, -R3, R6, R0 ;  /* 0x0000000603087223 */ /* 0x000fc80000000100 */
[----:B------:R-:W-:Y:S01]  /*0130*/  FFMA R7, R7, R8, R6 ;  /* 0x0000000807077223 */ /* 0x000fe20000000006 */
[----:B-1----:R-:W-:Y:S06]  /*0140*/  @!P0 BRA `(.L_x_1) ;  /* 0x00000000000c8947 */ /* 0x002fec0003800000 */
[----:B------:R-:W-:-:S07]  /*0150*/  MOV R2, 0x170 ;  /* 0x0000017000027802 */ /* 0x000fce0000000f00 */
[----:B------:R-:W-:Y:S05]  /*0160*/  CALL.REL.NOINC `($__internal_0_$__cuda_sm3x_div_rn_noftz_f32_slowpath) ;  /* 0x0000000000107944 */ /* 0x000fea0003c00000 */
[----:B------:R-:W-:-:S07]  /*0170*/  IMAD.MOV.U32 R7, RZ, RZ, R0 ;  /* 0x000000ffff077224 */ /* 0x000fce00078e0000 */
.L_x_1:
[----:B------:R-:W-:Y:S05]  /*0180*/  BSYNC.RECONVERGENT B0 ;  /* 0x0000000000007941 */ /* 0x000fea0003800200 */
.L_x_0:
[----:B------:R-:W-:Y:S01]  /*0190*/  STG.E desc[UR4][R4.64], R7 ;  /* 0x0000000704007986 */ /* 0x000fe2000c101904 */
[----:B------:R-:W-:Y:S05]  /*01a0*/  EXIT ;  /* 0x000000000000794d */ /* 0x000fea0003800000 */
        .weak           $__internal_0_$__cuda_sm3x_div_rn_noftz_f32_slowpath
        .type           $__internal_0_$__cuda_sm3x_div_rn_noftz_f32_slowpath,@function
        .size           $__internal_0_$__cuda_sm3x_div_rn_noftz_f32_slowpath,(.L_x_16 - $__internal_0_$__cuda_sm3x_div_rn_noftz_f32_slowpath)
$__internal_0_$__cuda_sm3x_div_rn_noftz_f32_slowpath:
[--C-:B------:R-:W-:Y:S01]  /*01b0*/  SHF.R.U32.HI R7, RZ, 0x17, R3.reuse ;  /* 0x00000017ff077819 */ /* 0x100fe20000011603 */
[----:B------:R-:W-:Y:S01]  /*01c0*/  BSSY.RECONVERGENT B1, `(.L_x_2) ;  /* 0x0000064000017945 */ /* 0x000fe20003800200 */
[--C-:B------:R-:W-:Y:S01]  /*01d0*/  SHF.R.U32.HI R6, RZ, 0x17, R0.reuse ;  /* 0x00000017ff067819 */ /* 0x100fe20000011600 */
[----:B------:R-:W-:Y:S01]  /*01e0*/  IMAD.MOV.U32 R8, RZ, RZ, R0 ;  /* 0x000000ffff087224 */ /* 0x000fe200078e0000 */
[----:B------:R-:W-:Y:S01]  /*01f0*/  LOP3.LUT R7, R7, 0xff, RZ, 0xc0, !PT ;  /* 0x000000ff07077812 */ /* 0x000fe200078ec0ff */
[----:B------:R-:W-:Y:S01]  /*0200*/  IMAD.MOV.U32 R9, RZ, RZ, R3 ;  /* 0x000000ffff097224 */ /* 0x000fe200078e0003 */
[----:B------:R-:W-:-:S03]  /*0210*/  LOP3.LUT R6, R6, 0xff, RZ, 0xc0, !PT ;  /* 0x000000ff06067812 */ /* 0x000fc600078ec0ff */
[----:B------:R-:W-:Y:S02]  /*0220*/  VIADD R12, R7, 0xffffffff ;  /* 0xffffffff070c7836 */ /* 0x000fe40000000000 */
[----:B------:R-:W-:-:S03]  /*0230*/  VIADD R11, R6, 0xffffffff ;  /* 0xffffffff060b7836 */ /* 0x000fc60000000000 */
[----:B------:R-:W-:-:S04]  /*0240*/  ISETP.GT.U32.AND P0, PT, R12, 0xfd, PT ;  /* 0x000000fd0c00780c */ /* 0x000fc80003f04070 */
[----:B------:R-:W-:-:S13]  /*0250*/  ISETP.GT.U32.OR P0, PT, R11, 0xfd, P0 ;  /* 0x000000fd0b00780c */ /* 0x000fda0000704470 */
[----:B------:R-:W-:Y:S01]  /*0260*/  @!P0 IMAD.MOV.U32 R10, RZ, RZ, RZ ;  /* 0x000000ffff0a8224 */ /* 0x000fe200078e00ff */
[----:B------:R-:W-:Y:S06]  /*0270*/  @!P0 BRA `(.L_x_3) ;  /* 0x00000000005c8947 */ /* 0x000fec0003800000 */
[----:B------:R-:W-:Y:S02]  /*0280*/  FSETP.GTU.FTZ.AND P0, PT, |R0|, +INF , PT ;  /* 0x7f8000000000780b */ /* 0x000fe40003f1c200 */
[----:B------:R-:W-:-:S04]  /*0290*/  FSETP.GTU.FTZ.AND P1, PT, |R3|, +INF , PT ;  /* 0x7f8000000300780b */ /* 0x000fc80003f3c200 */
[----:B------:R-:W-:-:S13]  /*02a0*/  PLOP3.LUT P0, PT, P0, P1, PT, 0xf8, 0x8f ;  /* 0x00000000008f781c */ /* 0x000fda0000703f70 */
[----:B------:R-:W-:Y:S05]  /*02b0*/  @P0 BRA `(.L_x_4) ;  /* 0x00000004004c0947 */ /* 0x000fea0003800000 */
[----:B------:R-:W-:-:S13]  /*02c0*/  LOP3.LUT P0, RZ, R9, 0x7fffffff, R8, 0xc8, !PT ;  /* 0x7fffffff09ff7812 */ /* 0x000fda000780c808 */
[----:B------:R-:W-:Y:S05]  /*02d0*/  @!P0 BRA `(.L_x_5) ;  /* 0x00000004003c8947 */ /* 0x000fea0003800000 */
[C---:B------:R-:W-:Y:S02]  /*02e0*/  FSETP.NEU.FTZ.AND P2, PT, |R0|.reuse, +INF , PT ;  /* 0x7f8000000000780b */ /* 0x040fe40003f5d200 */
[----:B------:R-:W-:Y:S02]  /*02f0*/  FSETP.NEU.FTZ.AND P1, PT, |R3|, +INF , PT ;  /* 0x7f8000000300780b */ /* 0x000fe40003f3d200 */
[----:B------:R-:W-:-:S11]  /*0300*/  FSETP.NEU.FTZ.AND P0, PT, |R0|, +INF , PT ;  /* 0x7f8000000000780b */ /* 0x000fd60003f1d200 */
[----:B------:R-:W-:Y:S05]  /*0310*/  @!P1 BRA !P2, `(.L_x_5) ;  /* 0x00000004002c9947 */ /* 0x000fea0005000000 */
[----:B------:R-:W-:-:S04]  /*0320*/  LOP3.LUT P2, RZ, R8, 0x7fffffff, RZ, 0xc0, !PT ;  /* 0x7fffffff08ff7812 */ /* 0x000fc8000784c0ff */
[----:B------:R-:W-:-:S13]  /*0330*/  PLOP3.LUT P1, PT, P1, P2, PT, 0x2f, 0xf2 ;  /* 0x0000000000f2781c */ /* 0x000fda0000f24577 */
[----:B------:R-:W-:Y:S05]  /*0340*/  @P1 BRA `(.L_x_6) ;  /* 0x0000000400181947 */ /* 0x000fea0003800000 */
[----:B------:R-:W-:-:S04]  /*0350*/  LOP3.LUT P1, RZ, R9, 0x7fffffff, RZ, 0xc0, !PT ;  /* 0x7fffffff09ff7812 */ /* 0x000fc8000782c0ff */
[----:B------:R-:W-:-:S13]  /*0360*/  PLOP3.LUT P0, PT, P0, P1, PT, 0x2f, 0xf2 ;  /* 0x0000000000f2781c */ /* 0x000fda0000702577 */
[----:B------:R-:W-:Y:S05]  /*0370*/  @P0 BRA `(.L_x_7) ;  /* 0x0000000400000947 */ /* 0x000fea0003800000 */
[----:B------:R-:W-:Y:S02]  /*0380*/  ISETP.GE.AND P0, PT, R11, RZ, PT ;  /* 0x000000ff0b00720c */ /* 0x000fe40003f06270 */
[----:B------:R-:W-:-:S11]  /*0390*/  ISETP.GE.AND P1, PT, R12, RZ, PT ;  /* 0x000000ff0c00720c */ /* 0x000fd60003f26270 */
[----:B------:R-:W-:Y:S02]  /*03a0*/  @P0 IMAD.MOV.U32 R10, RZ, RZ, RZ ;  /* 0x000000ffff0a0224 */ /* 0x000fe400078e00ff */
[----:B------:R-:W-:Y:S01]  /*03b0*/  @!P0 FFMA R8, R0, 1.84467440737095516160e+19, RZ ;  /* 0x5f80000000088823 */ /* 0x000fe200000000ff */
[----:B------:R-:W-:Y:S02]  /*03c0*/  @!P0 IMAD.MOV.U32 R10, RZ, RZ, -0x40 ;  /* 0xffffffc0ff0a8424 */ /* 0x000fe400078e00ff */
[----:B------:R-:W-:Y:S02]  /*03d0*/  @!P1 FFMA R9, R3, 1.84467440737095516160e+19, RZ ;  /* 0x5f80000003099823 */ /* 0x000fe400000000ff */
[----:B------:R-:W-:-:S07]  /*03e0*/  @!P1 VIADD R10, R10, 0x40 ;  /* 0x000000400a0a9836 */ /* 0x000fce0000000000 */
.L_x_3:
[----:B------:R-:W-:Y:S01]  /*03f0*/  LEA R0, R7, 0xc0800000, 0x17 ;  /* 0xc080000007007811 */ /* 0x000fe200078eb8ff */
[----:B------:R-:W-:Y:S01]  /*0400*/  VIADD R6, R6, 0xffffff81 ;  /* 0xffffff8106067836 */ /* 0x000fe20000000000 */
[----:B------:R-:W-:Y:S03]  /*0410*/  BSSY.RECONVERGENT B2, `(.L_x_8) ;  /* 0x0000035000027945 */ /* 0x000fe60003800200 */
[----:B------:R-:W-:Y:S01]  /*0420*/  IMAD.IADD R9, R9, 0x1, -R0 ;  /* 0x0000000109097824 */ /* 0x000fe200078e0a00 */
[C---:B------:R-:W-:Y:S01]  /*0430*/  IADD3 R7, PT, PT, R6.reuse, 0x7f, -R7 ;  /* 0x0000007f06077810 */ /* 0x040fe20007ffe807 */
[----:B------:R-:W-:Y:S02]  /*0440*/  IMAD R0, R6, -0x800000, R8 ;  /* 0xff80000006007824 */ /* 0x000fe400078e0208 */
[----:B------:R-:W0:Y:S01]  /*0450*/  MUFU.RCP R3, R9 ;  /* 0x0000000900037308 */ /* 0x000e220000001000 */
[----:B------:R-:W-:Y:S01]  /*0460*/  FADD.FTZ R11, -R9, -RZ ;  /* 0x800000ff090b7221 */ /* 0x000fe20000010100 */
[----:B------:R-:W-:-:S03]  /*0470*/  IMAD.IADD R7, R7, 0x1, R10 ;  /* 0x0000000107077824 */ /* 0x000fc600078e020a */
[----:B0-----:R-:W-:-:S04]  /*0480*/  FFMA R12, R3, R11, 1 ;  /* 0x3f800000030c7423 */ /* 0x001fc8000000000b */
[----:B------:R-:W-:-:S04]  /*0490*/  FFMA R12, R3, R12, R3 ;  /* 0x0000000c030c7223 */ /* 0x000fc80000000003 */
[----:B------:R-:W-:-:S04]  /*04a0*/  FFMA R3, R0, R12, RZ ;  /* 0x0000000c00037223 */ /* 0x000fc800000000ff */
[----:B------:R-:W-:-:S04]  /*04b0*/  FFMA R8, R11, R3, R0 ;  /* 0x000000030b087223 */ /* 0x000fc80000000000 */
[----:B------:R-:W-:-:S04]  /*04c0*/  FFMA R13, R12, R8, R3 ;  /* 0x000000080c0d7223 */ /* 0x000fc80000000003 */
[----:B------:R-:W-:-:S04]  /*04d0*/  FFMA R8, R11, R13, R0 ;  /* 0x0000000d0b087223 */ /* 0x000fc80000000000 */
[----:B------:R-:W-:-:S05]  /*04e0*/  FFMA R0, R12, R8, R13 ;  /* 0x000000080c007223 */ /* 0x000fca000000000d */
[----:B------:R-:W-:-:S04]  /*04f0*/  SHF.R.U32.HI R3, RZ, 0x17, R0 ;  /* 0x00000017ff037819 */ /* 0x000fc80000011600 */
[----:B------:R-:W-:-:S05]  /*0500*/  LOP3.LUT R3, R3, 0xff, RZ, 0xc0, !PT ;  /* 0x000000ff03037812 */ /* 0x000fca00078ec0ff */
[----:B------:R-:W-:-:S04]  /*0510*/  IMAD.IADD R9, R3, 0x1, R7 ;  /* 0x0000000103097824 */ /* 0x000fc800078e0207 */
[----:B------:R-:W-:-:S05]  /*0520*/  VIADD R3, R9, 0xffffffff ;  /* 0xffffffff09037836 */ /* 0x000fca0000000000 */
[----:B------:R-:W-:-:S13]  /*0530*/  ISETP.GE.U32.AND P0, PT, R3, 0xfe, PT ;  /* 0x000000fe0300780c */ /* 0x000fda0003f06070 */
[----:B------:R-:W-:Y:S05]  /*0540*/  @!P0 BRA `(.L_x_9) ;  /* 0x0000000000808947 */ /* 0x000fea0003800000 */
[----:B------:R-:W-:-:S13]  /*0550*/  ISETP.GT.AND P0, PT, R9, 0xfe, PT ;  /* 0x000000fe0900780c */ /* 0x000fda0003f04270 */
[----:B------:R-:W-:Y:S05]  /*0560*/  @P0 BRA `(.L_x_10) ;  /* 0x00000000006c0947 */ /* 0x000fea0003800000 */
[----:B------:R-:W-:-:S13]  /*0570*/  ISETP.GE.AND P0, PT, R9, 0x1, PT ;  /* 0x000000010900780c */ /* 0x000fda0003f06270 */
[----:B------:R-:W-:Y:S05]  /*0580*/  @P0 BRA `(.L_x_11) ;  /* 0x0000000000740947 */ /* 0x000fea0003800000 */
[----:B------:R-:W-:Y:S02]  /*0590*/  ISETP.GE.AND P0, PT, R9, -0x18, PT ;  /* 0xffffffe80900780c */ /* 0x000fe40003f06270 */
[----:B------:R-:W-:-:S11]  /*05a0*/  LOP3.LUT R0, R0, 0x80000000, RZ, 0xc0, !PT ;  /* 0x8000000000007812 */ /* 0x000fd600078ec0ff */
[----:B------:R-:W-:Y:S05]  /*05b0*/  @!P0 BRA `(.L_x_11) ;  /* 0x0000000000688947 */ /* 0x000fea0003800000 */
[CCC-:B------:R-:W-:Y:S01]  /*05c0*/  FFMA.RZ R3, R12.reuse, R8.reuse, R13.reuse ;  /* 0x000000080c037223 */ /* 0x1c0fe2000000c00d */
[CCC-:B------:R-:W-:Y:S01]  /*05d0*/  FFMA.RM R6, R12.reuse, R8.reuse, R13.reuse ;  /* 0x000000080c067223 */ /* 0x1c0fe2000000400d */
[C---:B------:R-:W-:Y:S02]  /*05e0*/  ISETP.NE.AND P2, PT, R9.reuse, RZ, PT ;  /* 0x000000ff0900720c */ /* 0x040fe40003f45270 */
[----:B------:R-:W-:Y:S02]  /*05f0*/  ISETP.NE.AND P1, PT, R9, RZ, PT ;  /* 0x000000ff0900720c */ /* 0x000fe40003f25270 */
[----:B------:R-:W-:Y:S01]  /*0600*/  LOP3.LUT R7, R3, 0x7fffff, RZ, 0xc0, !PT ;  /* 0x007fffff03077812 */ /* 0x000fe200078ec0ff */
[----:B------:R-:W-:Y:S01]  /*0610*/  FFMA.RP R3, R12, R8, R13 ;  /* 0x000000080c037223 */ /* 0x000fe2000000800d */
[----:B------:R-:W-:Y:S02]  /*0620*/  VIADD R8, R9, 0x20 ;  /* 0x0000002009087836 */ /* 0x000fe40000000000 */
[----:B------:R-:W-:Y:S01]  /*0630*/  LOP3.LUT R7, R7, 0x800000, RZ, 0xfc, !PT ;  /* 0x0080000007077812 */ /* 0x000fe200078efcff */
[----:B------:R-:W-:Y:S01]  /*0640*/  IMAD.MOV R9, RZ, RZ, -R9 ;  /* 0x000000ffff097224 */ /* 0x000fe200078e0a09 */
[----:B------:R-:W-:-:S02]  /*0650*/  FSETP.NEU.FTZ.AND P0, PT, R3, R6, PT ;  /* 0x000000060300720b */ /* 0x000fc40003f1d000 */
[----:B------:R-:W-:Y:S02]  /*0660*/  SHF.L.U32 R8, R7, R8, RZ ;  /* 0x0000000807087219 */ /* 0x000fe400000006ff */
[----:B------:R-:W-:Y:S02]  /*0670*/  SEL R6, R9, RZ, P2 ;  /* 0x000000ff09067207 */ /* 0x000fe40001000000 */
[----:B------:R-:W-:Y:S02]  /*0680*/  ISETP.NE.AND P1, PT, R8, RZ, P1 ;  /* 0x000000ff0800720c */ /* 0x000fe40000f25270 */
[----:B------:R-:W-:Y:S02]  /*0690*/  SHF.R.U32.HI R6, RZ, R6, R7 ;  /* 0x00000006ff067219 */ /* 0x000fe40000011607 */
[----:B------:R-:W-:Y:S02]  /*06a0*/  PLOP3.LUT P0, PT, P0, P1, PT, 0xf8, 0x8f ;  /* 0x00000000008f781c */ /* 0x000fe40000703f70 */
[----:B------:R-:W-:-:S02]  /*06b0*/  SHF.R.U32.HI R8, RZ, 0x1, R6 ;  /* 0x00000001ff087819 */ /* 0x000fc40000011606 */
[----:B------:R-:W-:-:S04]  /*06c0*/  SEL R3, RZ, 0x1, !P0 ;  /* 0x00000001ff037807 */ /* 0x000fc80004000000 */
[----:B------:R-:W-:-:S04]  /*06d0*/  LOP3.LUT R3, R3, 0x1, R8, 0xf8, !PT ;  /* 0x0000000103037812 */ /* 0x000fc800078ef808 */
[----:B------:R-:W-:-:S05]  /*06e0*/  LOP3.LUT R3, R3, R6, RZ, 0xc0, !PT ;  /* 0x0000000603037212 */ /* 0x000fca00078ec0ff */
[----:B------:R-:W-:-:S05]  /*06f0*/  IMAD.IADD R3, R8, 0x1, R3 ;  /* 0x0000000108037824 */ /* 0x000fca00078e0203 */
[----:B------:R-:W-:Y:S01]  /*0700*/  LOP3.LUT R0, R3, R0, RZ, 0xfc, !PT ;  /* 0x0000000003007212 */ /* 0x000fe200078efcff */
[----:B------:R-:W-:Y:S06]  /*0710*/  BRA `(.L_x_11) ;  /* 0x0000000000107947 */ /* 0x000fec0003800000 */
.L_x_10:
[----:B------:R-:W-:-:S04]  /*0720*/  LOP3.LUT R0, R0, 0x80000000, RZ, 0xc0, !PT ;  /* 0x8000000000007812 */ /* 0x000fc800078ec0ff */
[----:B------:R-:W-:Y:S01]  /*0730*/  LOP3.LUT R0, R0, 0x7f800000, RZ, 0xfc, !PT ;  /* 0x7f80000000007812 */ /* 0x000fe200078efcff */
[----:B------:R-:W-:Y:S06]  /*0740*/  BRA `(.L_x_11) ;  /* 0x0000000000047947 */ /* 0x000fec0003800000 */
.L_x_9:
[----:B------:R-:W-:-:S07]  /*0750*/  IMAD R0, R7, 0x800000, R0 ;  /* 0x0080000007007824 */ /* 0x000fce00078e0200 */
.L_x_11:
[----:B------:R-:W-:Y:S05]  /*0760*/  BSYNC.RECONVERGENT B2 ;  /* 0x0000000000027941 */ /* 0x000fea0003800200 */
.L_x_8:
[----:B------:R-:W-:Y:S05]  /*0770*/  BRA `(.L_x_12) ;  /* 0x0000000000207947 */ /* 0x000fea0003800000 */
.L_x_7:
[----:B------:R-:W-:-:S04]  /*0780*/  LOP3.LUT R0, R9, 0x80000000, R8, 0x48, !PT ;  /* 0x8000000009007812 */ /* 0x000fc800078e4808 */
[----:B------:R-:W-:Y:S01]  /*0790*/  LOP3.LUT R0, R0, 0x7f800000, RZ, 0xfc, !PT ;  /* 0x7f80000000007812 */ /* 0x000fe200078efcff */
[----:B------:R-:W-:Y:S06]  /*07a0*/  BRA `(.L_x_12) ;  /* 0x0000000000147947 */ /* 0x000fec0003800000 */
.L_x_6:
[----:B------:R-:W-:Y:S01]  /*07b0*/  LOP3.LUT R0, R9, 0x80000000, R8, 0x48, !PT ;  /* 0x8000000009007812 */ /* 0x000fe200078e4808 */
[----:B------:R-:W-:Y:S06]  /*07c0*/  BRA `(.L_x_12) ;  /* 0x00000000000c7947 */ /* 0x000fec0003800000 */
.L_x_5:
[----:B------:R-:W0:Y:S01]  /*07d0*/  MUFU.RSQ R0, -QNAN ;  /* 0xffc0000000007908 */ /* 0x000e220000001400 */
[----:B------:R-:W-:Y:S05]  /*07e0*/  BRA `(.L_x_12) ;  /* 0x0000000000047947 */ /* 0x000fea0003800000 */
.L_x_4:
[----:B------:R-:W-:-:S07]  /*07f0*/  FADD.FTZ R0, R0, R3 ;  /* 0x0000000300007221 */ /* 0x000fce0000010000 */
.L_x_12:
[----:B------:R-:W-:Y:S05]  /*0800*/  BSYNC.RECONVERGENT B1 ;  /* 0x0000000000017941 */ /* 0x000fea0003800200 */
.L_x_2:
[----:B------:R-:W-:-:S04]  /*0810*/  IMAD.MOV.U32 R3, RZ, RZ, 0x0 ;  /* 0x00000000ff037424 */ /* 0x000fc800078e00ff */
[----:B0-----:R-:W-:Y:S05]  /*0820*/  RET.REL.NODEC R2 `(_Z10divideAbyBPfS_) ;  /* 0xfffffff402f47950 */ /* 0x001fea0003c3ffff */
.L_x_13:
[----:B------:R-:W-:-:S00]  /*0830*/  BRA `(.L_x_13) ;  /* 0xfffffffc00fc7947 */ /* 0x000fc0000383ffff */
[----:B------:R-:W-:-:S00]  /*0840*/  NOP ;  /* 0x0000000000007918 */ /* 0x000fc00000000000 */
        /* <DEDUP_REMOVED lines=11> */
.L_x_16:


//--------------------- .text._Z12multiplyAbyBPfS_ --------------------------
	.section	.text._Z12multiplyAbyBPfS_,"ax",@progbits
	.align	128
        .global         _Z12multiplyAbyBPfS_
        .type           _Z12multiplyAbyBPfS_,@function
        .size           _Z12multiplyAbyBPfS_,(.L_x_18 - _Z12multiplyAbyBPfS_)
        .other          _Z12multiplyAbyBPfS_,@"STO_CUDA_ENTRY STV_DEFAULT"
_Z12multiplyAbyBPfS_:
.text._Z12multiplyAbyBPfS_:
        /* <DEDUP_REMOVED lines=8> */
[----:B-1----:R-:W-:-:S04]  /*0080*/  IMAD.WIDE.U32 R2, R7, 0x4, R2 ;  /* 0x0000000407027825 */ /* 0x002fc800078e0002 */
[----:B---3--:R-:W-:Y:S02]  /*0090*/  IMAD.WIDE.U32 R4, R7, 0x4, R4 ;  /* 0x0000000407047825 */ /* 0x008fe400078e0004 */
[----:B--2---:R-:W2:Y:S04]  /*00a0*/  LDG.E R2, desc[UR4][R2.64] ;  /* 0x0000000402027981 */ /* 0x004ea8000c1e1900 */
[----:B------:R-:W2:Y:S02]  /*00b0*/  LDG.E R7, desc[UR4][R4.64] ;  /* 0x0000000404077981 */ /* 0x000ea4000c1e1900 */
[----:B--2---:R-:W-:-:S05]  /*00c0*/  FMUL R7, R2, R7 ;  /* 0x0000000702077220 */ /* 0x004fca0000400000 */
[----:B------:R-:W-:Y:S01]  /*00d0*/  STG.E desc[UR4][R4.64], R7 ;  /* 0x0000000704007986 */ /* 0x000fe2000c101904 */
[----:B------:R-:W-:Y:S05]  /*00e0*/  EXIT ;  /* 0x000000000000794d */ /* 0x000fea0003800000 */
.L_x_14:
        /* <DEDUP_REMOVED lines=9> */
.L_x_18:


//--------------------- .text._Z9setValuesPfS_    --------------------------
	.section	.text._Z9setValuesPfS_,"ax",@progbits
	.align	128
        .global         _Z9setValuesPfS_
        .type           _Z9setValuesPfS_,@function
        .size           _Z9setValuesPfS_,(.L_x_19 - _Z9setValuesPfS_)
        .other          _Z9setValuesPfS_,@"STO_CUDA_ENTRY STV_DEFAULT"
_Z9setValuesPfS_:
.text._Z9setValuesPfS_:
[----:B------:R-:W-:Y:S01]  /*0000*/  LDC R1, c[0x0][0x37c] ;  /* 0x0000df00ff017b82 */ /* 0x000fe20000000800 */
[----:B------:R-:W0:Y:S01]  /*0010*/  S2R R7, SR_CTAID.X ;  /* 0x0000000000077919 */ /* 0x000e220000002500 */
[----:B------:R-:W0:Y:S06]  /*0020*/  LDCU UR4, c[0x0][0x360] ;  /* 0x00006c00ff0477ac */ /* 0x000e2c0008000800 */
[----:B------:R-:W1:Y:S01]  /*0030*/  LDC.64 R2, c[0x0][0x380] ;  /* 0x0000e000ff027b82 */ /* 0x000e620000000a00 */
[----:B------:R-:W-:Y:S01]  /*0040*/  HFMA2 R6, -RZ, RZ, 2.01171875, 1638 ;  /* 0x40066666ff067431 */ /* 0x000fe200000001ff */
[----:B------:R-:W0:Y:S06]  /*0050*/  S2R R0, SR_TID.X ;  /* 0x0000000000007919 */ /* 0x000e2c0000002100 */
[----:B------:R-:W2:Y:S01]  /*0060*/  LDC.64 R4, c[0x0][0x388] ;  /* 0x0000e200ff047b82 */ /* 0x000ea20000000a00 */
[----:B0-----:R-:W-:Y:S01]  /*0070*/  IMAD R7, R7, UR4, R0 ;  /* 0x0000000407077c24 */ /* 0x001fe2000f8e0200 */
[----:B------:R-:W0:Y:S03]  /*0080*/  LDCU.64 UR4, c[0x0][0x358] ;  /* 0x00006b00ff0477ac */ /* 0x000e260008000a00 */
[----:B-1----:R-:W-:Y:S01]  /*0090*/  IMAD.WIDE.U32 R2, R7, 0x4, R2 ;  /* 0x0000000407027825 */ /* 0x002fe200078e0002 */
[----:B------:R-:W-:-:S03]  /*00a0*/  I2FP.F32.U32 R0, R7 ;  /* 0x0000000700007245 */ /* 0x000fc60000201000 */
[----:B--2---:R-:W-:-:S04]  /*00b0*/  IMAD.WIDE.U32 R4, R7, 0x4, R4 ;  /* 0x0000000407047825 */ /* 0x004fc800078e0004 */
[----:B------:R-:W-:-:S04]  /*00c0*/  FMUL R9, R0, 0.10000000149011611938 ;  /* 0x3dcccccd00097820 */ /* 0x000fc80000400000 */
[----:B------:R-:W-:Y:S01]  /*00d0*/  FFMA R7, R9, R6, 1 ;  /* 0x3f80000009077423 */ /* 0x000fe20000000006 */
[----:B0-----:R-:W-:Y:S04]  /*00e0*/  STG.E desc[UR4][R2.64], R9 ;  /* 0x0000000902007986 */ /* 0x001fe8000c101904 */
[----:B------:R-:W-:Y:S01]  /*00f0*/  STG.E desc[UR4][R4.64], R7 ;  /* 0x0000000704007986 */ /* 0x000fe2000c101904 */
[----:B------:R-:W-:Y:S05]  /*0100*/  EXIT ;  /* 0x000000000000794d */ /* 0x000fea0003800000 */
.L_x_15:
        /* <DEDUP_REMOVED lines=15> */
.L_x_19:


//--------------------- .nv.shared.reserved.0     --------------------------
	.section	.nv.shared.reserved.0,"aw",@nobits
	.weak		__nv_reservedSMEM_offset_0_alias
	.size		__nv_reservedSMEM_offset_0_alias, 0, 64
	.other		__nv_reservedSMEM_offset_0_alias,@"STO_CUDA_RESERVED_SHARED STV_DEFAULT"
__nv_reservedSMEM_offset_0_alias:
	.zero		0
	.zero		64


//--------------------- .nv.constant0._Z10divideAbyBPfS_ --------------------------
	.section	.nv.constant0._Z10divideAbyBPfS_,"a",@progbits
	.sectionflags	@""
	.align	4
.nv.constant0._Z10divideAbyBPfS_:
	.zero		912


//--------------------- .nv.constant0._Z12multiplyAbyBPfS_ --------------------------
	.section	.nv.constant0._Z12multiplyAbyBPfS_,"a",@progbits
	.sectionflags	@""
	.align	4
.nv.constant0._Z12multiplyAbyBPfS_:
	.zero		912


//--------------------- .nv.constant0._Z9setValuesPfS_ --------------------------
	.section	.nv.constant0._Z9setValuesPfS_,"a",@progbits
	.sectionflags	@""
	.align	4
.nv.constant0._Z9setValuesPfS_:
	.zero		912


//--------------------- SYMBOLS --------------------------

	.type		.nv.reservedSmem.offset0,@object
	.size		.nv.reservedSmem.offset0,0x4
